//
// Generated by NVIDIA NVVM Compiler
//
// Compiler Build ID: CL-36424714
// Cuda compilation tools, release 13.0, V13.0.88
// Based on NVVM 20.0.0
//

.version 9.0
.target sm_100
.address_size 64

	// .globl	preprocess_A_rowlevel_tune

.visible .entry preprocess_A_rowlevel_tune(
	.param .u32 preprocess_A_rowlevel_tune_param_0,
	.param .u32 preprocess_A_rowlevel_tune_param_1,
	.param .u32 preprocess_A_rowlevel_tune_param_2,
	.param .u64 .ptr .align 1 preprocess_A_rowlevel_tune_param_3,
	.param .u64 .ptr .align 1 preprocess_A_rowlevel_tune_param_4
)
.maxntid 256
{
	.reg .pred 	%p<31>;
	.reg .b32 	%r<80>;
	.reg .b32 	%f<8>;
	.reg .b64 	%rd<32>;

	ld.param.u32 	%r35, [preprocess_A_rowlevel_tune_param_0];
	ld.param.u32 	%r36, [preprocess_A_rowlevel_tune_param_2];
	ld.param.u64 	%rd2, [preprocess_A_rowlevel_tune_param_3];
	ld.param.u64 	%rd3, [preprocess_A_rowlevel_tune_param_4];
	cvta.to.global.u64 	%rd1, %rd3;
	shr.s32 	%r37, %r36, 31;
	shr.u32 	%r38, %r37, 29;
	add.s32 	%r39, %r36, %r38;
	shr.s32 	%r1, %r39, 3;
	mov.u32 	%r40, %tid.x;
	mov.u32 	%r41, %ctaid.x;
	shl.b32 	%r75, %r41, 5;
	shr.u32 	%r3, %r40, 3;
	and.b32  	%r4, %r40, 7;
	setp.ge.u32 	%p1, %r75, %r35;
	@%p1 bra 	$L__BB0_25;
	add.s32 	%r5, %r36, 7;
	shl.b32 	%r42, %r3, 3;
	and.b32  	%r6, %r42, 24;
	mov.u32 	%r43, %nctaid.x;
	shl.b32 	%r7, %r43, 5;
	max.u32 	%r44, %r1, 1;
	and.b32  	%r8, %r44, 3;
	and.b32  	%r9, %r44, -4;
	neg.s32 	%r10, %r9;
	or.b32  	%r11, %r4, 16;
$L__BB0_2:
	add.s32 	%r14, %r3, %r75;
	setp.ge.u32 	%p2, %r14, %r35;
	@%p2 bra 	$L__BB0_25;
	setp.lt.u32 	%p3, %r5, 15;
	@%p3 bra 	$L__BB0_24;
	setp.lt.u32 	%p4, %r1, 4;
	mul.lo.s32 	%r15, %r14, %r36;
	mul.lo.s32 	%r16, %r14, %r1;
	mov.b32 	%r79, 0;
	@%p4 bra 	$L__BB0_15;
	add.s32 	%r77, %r16, 1;
	add.s32 	%r76, %r11, %r15;
	mov.u32 	%r78, %r10;
$L__BB0_6:
	.pragma "nounroll";
	setp.ne.s32 	%p5, %r4, 0;
	add.s32 	%r46, %r76, -16;
	mul.wide.u32 	%rd5, %r46, 4;
	add.s64 	%rd4, %rd2, %rd5;
	// begin inline asm
	ld.global.nc.f32 %f1, [%rd4];
	// end inline asm
	setp.neu.f32 	%p6, %f1, 0f00000000;
	mov.b32 	%r47, -1;
	vote.sync.ballot.b32 	%r22, %p6, %r47;
	@%p5 bra 	$L__BB0_8;
	shr.u32 	%r48, %r22, %r6;
	add.s32 	%r49, %r77, -1;
	cvt.u64.u32 	%rd6, %r49;
	add.s64 	%rd7, %rd1, %rd6;
	st.global.u8 	[%rd7], %r48;
$L__BB0_8:
	add.s32 	%r50, %r76, -8;
	mul.wide.u32 	%rd9, %r50, 4;
	add.s64 	%rd8, %rd2, %rd9;
	// begin inline asm
	ld.global.nc.f32 %f2, [%rd8];
	// end inline asm
	setp.neu.f32 	%p9, %f2, 0f00000000;
	mov.b32 	%r51, -1;
	vote.sync.ballot.b32 	%r23, %p9, %r51;
	@%p5 bra 	$L__BB0_10;
	shr.u32 	%r52, %r23, %r6;
	cvt.u64.u32 	%rd10, %r77;
	add.s64 	%rd11, %rd1, %rd10;
	st.global.u8 	[%rd11], %r52;
$L__BB0_10:
	mul.wide.u32 	%rd13, %r76, 4;
	add.s64 	%rd12, %rd2, %rd13;
	// begin inline asm
	ld.global.nc.f32 %f3, [%rd12];
	// end inline asm
	setp.neu.f32 	%p12, %f3, 0f00000000;
	mov.b32 	%r53, -1;
	vote.sync.ballot.b32 	%r24, %p12, %r53;
	@%p5 bra 	$L__BB0_12;
	shr.u32 	%r54, %r24, %r6;
	add.s32 	%r55, %r77, 1;
	cvt.u64.u32 	%rd14, %r55;
	add.s64 	%rd15, %rd1, %rd14;
	st.global.u8 	[%rd15], %r54;
$L__BB0_12:
	add.s32 	%r56, %r76, 8;
	mul.wide.u32 	%rd17, %r56, 4;
	add.s64 	%rd16, %rd2, %rd17;
	// begin inline asm
	ld.global.nc.f32 %f4, [%rd16];
	// end inline asm
	setp.neu.f32 	%p15, %f4, 0f00000000;
	mov.b32 	%r57, -1;
	vote.sync.ballot.b32 	%r25, %p15, %r57;
	@%p5 bra 	$L__BB0_14;
	shr.u32 	%r58, %r25, %r6;
	add.s32 	%r59, %r77, 2;
	cvt.u64.u32 	%rd18, %r59;
	add.s64 	%rd19, %rd1, %rd18;
	st.global.u8 	[%rd19], %r58;
$L__BB0_14:
	add.s32 	%r78, %r78, 4;
	add.s32 	%r77, %r77, 4;
	add.s32 	%r76, %r76, 32;
	setp.ne.s32 	%p17, %r78, 0;
	mov.u32 	%r79, %r9;
	@%p17 bra 	$L__BB0_6;
$L__BB0_15:
	setp.eq.s32 	%p18, %r8, 0;
	@%p18 bra 	$L__BB0_24;
	setp.ne.s32 	%p19, %r4, 0;
	shl.b32 	%r60, %r79, 3;
	add.s32 	%r61, %r15, %r4;
	add.s32 	%r30, %r61, %r60;
	mul.wide.u32 	%rd21, %r30, 4;
	add.s64 	%rd20, %rd2, %rd21;
	// begin inline asm
	ld.global.nc.f32 %f5, [%rd20];
	// end inline asm
	setp.neu.f32 	%p20, %f5, 0f00000000;
	mov.b32 	%r62, -1;
	vote.sync.ballot.b32 	%r31, %p20, %r62;
	@%p19 bra 	$L__BB0_18;
	shr.u32 	%r63, %r31, %r6;
	add.s32 	%r64, %r79, %r16;
	cvt.u64.u32 	%rd22, %r64;
	add.s64 	%rd23, %rd1, %rd22;
	st.global.u8 	[%rd23], %r63;
$L__BB0_18:
	setp.eq.s32 	%p22, %r8, 1;
	@%p22 bra 	$L__BB0_24;
	setp.ne.s32 	%p23, %r4, 0;
	add.s32 	%r65, %r30, 8;
	mul.wide.u32 	%rd25, %r65, 4;
	add.s64 	%rd24, %rd2, %rd25;
	// begin inline asm
	ld.global.nc.f32 %f6, [%rd24];
	// end inline asm
	setp.neu.f32 	%p24, %f6, 0f00000000;
	mov.b32 	%r66, -1;
	vote.sync.ballot.b32 	%r32, %p24, %r66;
	@%p23 bra 	$L__BB0_21;
	shr.u32 	%r67, %r32, %r6;
	add.s32 	%r68, %r79, %r16;
	add.s32 	%r69, %r68, 1;
	cvt.u64.u32 	%rd26, %r69;
	add.s64 	%rd27, %rd1, %rd26;
	st.global.u8 	[%rd27], %r67;
$L__BB0_21:
	setp.eq.s32 	%p26, %r8, 2;
	@%p26 bra 	$L__BB0_24;
	setp.ne.s32 	%p27, %r4, 0;
	add.s32 	%r70, %r30, 16;
	mul.wide.u32 	%rd29, %r70, 4;
	add.s64 	%rd28, %rd2, %rd29;
	// begin inline asm
	ld.global.nc.f32 %f7, [%rd28];
	// end inline asm
	setp.neu.f32 	%p28, %f7, 0f00000000;
	mov.b32 	%r71, -1;
	vote.sync.ballot.b32 	%r33, %p28, %r71;
	@%p27 bra 	$L__BB0_24;
	shr.u32 	%r72, %r33, %r6;
	add.s32 	%r73, %r79, %r16;
	add.s32 	%r74, %r73, 2;
	cvt.u64.u32 	%rd30, %r74;
	add.s64 	%rd31, %rd1, %rd30;
	st.global.u8 	[%rd31], %r72;
$L__BB0_24:
	add.s32 	%r75, %r75, %r7;
	setp.lt.u32 	%p30, %r75, %r35;
	@%p30 bra 	$L__BB0_2;
$L__BB0_25:
	ret;

}


// ===== COMPILED SASS (sm_100) =====

	.target	sm_100

	.elftype	@"ET_EXEC"


//--------------------- .note.nv.tkinfo           --------------------------
	.section	.note.nv.tkinfo,"",@"SHT_NOTE"
	.sectionflags	@"SHF_NOTE_NV_TKINFO"
	.tkinfo
        /*0018*/ 	.word	0x00000002
        /*0030*/ 	.string	""
        /*0030*/ 	.string	"ptxas"
        /*0030*/ 	.string	"Cuda compilation tools, release 13.0, V13.0.88"
        /*0030*/ 	.string	"Build cuda_13.0.r13.0/compiler.36424714_0"
        /*0030*/ 	.string	"-arch sm_100 -m 64 "



//--------------------- .note.nv.cuinfo           --------------------------
	.section	.note.nv.cuinfo,"",@"SHT_NOTE"
	.sectionflags	@"SHF_NOTE_NV_CUINFO"
        /*0018*/ 	.short	0x0002
        /*001a*/ 	.short	0x0064
        /*001c*/ 	.short	0x0082
	.zero		2


//--------------------- .nv.info                  --------------------------
	.section	.nv.info,"",@"SHT_CUDA_INFO"
	.align	4


	//----- nvinfo : EIATTR_REGCOUNT
	.align		4
        /*0000*/ 	.byte	0x04, 0x2f
        /*0002*/ 	.short	(.L_1 - .L_0)
	.align		4
.L_0:
        /*0004*/ 	.word	index@(preprocess_A_rowlevel_tune)
        /*0008*/ 	.word	0x0000001e


	//----- nvinfo : EIATTR_FRAME_SIZE
	.align		4
.L_1:
        /*000c*/ 	.byte	0x04, 0x11
        /*000e*/ 	.short	(.L_3 - .L_2)
	.align		4
.L_2:
        /*0010*/ 	.word	index@(preprocess_A_rowlevel_tune)
        /*0014*/ 	.word	0x00000000


	//----- nvinfo : EIATTR_MIN_STACK_SIZE
	.align		4
.L_3:
        /*0018*/ 	.byte	0x04, 0x12
        /*001a*/ 	.short	(.L_5 - .L_4)
	.align		4
.L_4:
        /*001c*/ 	.word	index@(preprocess_A_rowlevel_tune)
        /*0020*/ 	.word	0x00000000
.L_5:


//--------------------- .nv.compat                --------------------------
	.section	.nv.compat,"",@"SHT_CUDA_COMPAT_INFO"
	.align	4
        /*0000*/ 	.byte	0x02, 0x09, 0x00, 0x00, 0x02, 0x02, 0x01, 0x00, 0x02, 0x05, 0x05, 0x00, 0x03, 0x07, 0x01, 0x01
        /*0010*/ 	.byte	0x02, 0x03, 0x00, 0x00, 0x02, 0x06, 0x01, 0x00, 0x04, 0x0b, 0x08, 0x00, 0x09, 0x00, 0x00, 0x00
        /*0020*/ 	.byte	0x00, 0x00, 0x00, 0x00


//--------------------- .nv.info.preprocess_A_rowlevel_tune --------------------------
	.section	.nv.info.preprocess_A_rowlevel_tune,"",@"SHT_CUDA_INFO"
	.sectionflags	@""
	.align	4


	//----- nvinfo : EIATTR_CUDA_API_VERSION
	.align		4
        /*0000*/ 	.byte	0x04, 0x37
        /*0002*/ 	.short	(.L_7 - .L_6)
.L_6:
        /*0004*/ 	.word	0x00000082


	//----- nvinfo : EIATTR_KPARAM_INFO
	.align		4
.L_7:
        /*0008*/ 	.byte	0x04, 0x17
        /*000a*/ 	.short	(.L_9 - .L_8)
.L_8:
        /*000c*/ 	.word	0x00000000
        /*0010*/ 	.short	0x0004
        /*0012*/ 	.short	0x0018
        /*0014*/ 	.byte	0x00, 0xf5, 0x21, 0x00


	//----- nvinfo : EIATTR_KPARAM_INFO
	.align		4
.L_9:
        /*0018*/ 	.byte	0x04, 0x17
        /*001a*/ 	.short	(.L_11 - .L_10)
.L_10:
        /*001c*/ 	.word	0x00000000
        /*0020*/ 	.short	0x0003
        /*0022*/ 	.short	0x0010
        /*0024*/ 	.byte	0x00, 0xf5, 0x21, 0x00


	//----- nvinfo : EIATTR_KPARAM_INFO
	.align		4
.L_11:
        /*0028*/ 	.byte	0x04, 0x17
        /*002a*/ 	.short	(.L_13 - .L_12)
.L_12:
        /*002c*/ 	.word	0x00000000
        /*0030*/ 	.short	0x0002
        /*0032*/ 	.short	0x0008
        /*0034*/ 	.byte	0x00, 0xf0, 0x11, 0x00


	//----- nvinfo : EIATTR_KPARAM_INFO
	.align		4
.L_13:
        /*0038*/ 	.byte	0x04, 0x17
        /*003a*/ 	.short	(.L_15 - .L_14)
.L_14:
        /*003c*/ 	.word	0x00000000
        /*0040*/ 	.short	0x0001
        /*0042*/ 	.short	0x0004
        /*0044*/ 	.byte	0x00, 0xf0, 0x11, 0x00


	//----- nvinfo : EIATTR_KPARAM_INFO
	.align		4
.L_15:
        /*0048*/ 	.byte	0x04, 0x17
        /*004a*/ 	.short	(.L_17 - .L_16)
.L_16:
        /*004c*/ 	.word	0x00000000
        /*0050*/ 	.short	0x0000
        /*0052*/ 	.short	0x0000
        /*0054*/ 	.byte	0x00, 0xf0, 0x11, 0x00


	//----- nvinfo : EIATTR_SPARSE_MMA_MASK
	.align		4
.L_17:
        /*0058*/ 	.byte	0x03, 0x50
        /*005a*/ 	.short	0x0000


	//----- nvinfo : EIATTR_MAXREG_COUNT
	.align		4
        /*005c*/ 	.byte	0x03, 0x1b
        /*005e*/ 	.short	0x00ff


	//----- nvinfo : EIATTR_MERCURY_ISA_VERSION
	.align		4
        /*0060*/ 	.byte	0x03, 0x5f
        /*0062*/ 	.short	0x0101


	//----- nvinfo : EIATTR_COOP_GROUP_MASK_REGIDS
	.align		4
        /*0064*/ 	.byte	0x04, 0x29
        /*0066*/ 	.short	(.L_19 - .L_18)


	//   ....[0]....
.L_18:
        /*0068*/ 	.word	0xffffffff


	//   ....[1]....
        /*006c*/ 	.word	0xffffffff


	//   ....[2]....
        /*0070*/ 	.word	0xffffffff


	//   ....[3]....
        /*0074*/ 	.word	0xffffffff


	//   ....[4]....
        /*0078*/ 	.word	0xffffffff


	//   ....[5]....
        /*007c*/ 	.word	0xffffffff


	//   ....[6]....
        /*0080*/ 	.word	0xffffffff


	//----- nvinfo : EIATTR_COOP_GROUP_INSTR_OFFSETS
	.align		4
.L_19:
        /*0084*/ 	.byte	0x04, 0x28
        /*0086*/ 	.short	(.L_21 - .L_20)


	//   ....[0]....
.L_20:
        /*0088*/ 	.word	0x00000480


	//   ....[1]....
        /*008c*/ 	.word	0x000004c0


	//   ....[2]....
        /*0090*/ 	.word	0x000004e0


	//   ....[3]....
        /*0094*/ 	.word	0x000004f0


	//   ....[4]....
        /*0098*/ 	.word	0x00000690


	//   ....[5]....
        /*009c*/ 	.word	0x00000760


	//   ....[6]....
        /*00a0*/ 	.word	0x00000820


	//----- nvinfo : EIATTR_VRC_CTA_INIT_COUNT
	.align		4
.L_21:
        /*00a4*/ 	.byte	0x02, 0x4a
	.zero		1
	.zero		1


	//----- nvinfo : EIATTR_EXIT_INSTR_OFFSETS
	.align		4
        /*00a8*/ 	.byte	0x04, 0x1c
        /*00aa*/ 	.short	(.L_23 - .L_22)


	//   ....[0]....
.L_22:
        /*00ac*/ 	.word	0x00000060


	//   ....[1]....
        /*00b0*/ 	.word	0x000001e0


	//   ....[2]....
        /*00b4*/ 	.word	0x00000860


	//----- nvinfo : EIATTR_MAX_THREADS
	.align		4
.L_23:
        /*00b8*/ 	.byte	0x04, 0x05
        /*00ba*/ 	.short	(.L_25 - .L_24)
.L_24:
        /*00bc*/ 	.word	0x00000100
        /*00c0*/ 	.word	0x00000001
        /*00c4*/ 	.word	0x00000001


	//----- nvinfo : EIATTR_CBANK_PARAM_SIZE
	.align		4
.L_25:
        /*00c8*/ 	.byte	0x03, 0x19
        /*00ca*/ 	.short	0x0020


	//----- nvinfo : EIATTR_PARAM_CBANK
	.align		4
        /*00cc*/ 	.byte	0x04, 0x0a
        /*00ce*/ 	.short	(.L_27 - .L_26)
	.align		4
.L_26:
        /*00d0*/ 	.word	index@(.nv.constant0.preprocess_A_rowlevel_tune)
        /*00d4*/ 	.short	0x0380
        /*00d6*/ 	.short	0x0020


	//----- nvinfo : EIATTR_SW_WAR
	.align		4
.L_27:
        /*00d8*/ 	.byte	0x04, 0x36
        /*00da*/ 	.short	(.L_29 - .L_28)
.L_28:
        /*00dc*/ 	.word	0x00000008
.L_29:


//--------------------- .nv.callgraph             --------------------------
	.section	.nv.callgraph,"",@"SHT_CUDA_CALLGRAPH"
	.align	4
	.sectionentsize	8
	.align		4
        /*0000*/ 	.word	0x00000000
	.align		4
        /*0004*/ 	.word	0xffffffff
	.align		4
        /*0008*/ 	.word	0x00000000
	.align		4
        /*000c*/ 	.word	0xfffffffe
	.align		4
        /*0010*/ 	.word	0x00000000
	.align		4
        /*0014*/ 	.word	0xfffffffd
	.align		4
        /*0018*/ 	.word	0x00000000
	.align		4
        /*001c*/ 	.word	0xfffffffc


//--------------------- .text.preprocess_A_rowlevel_tune --------------------------
	.section	.text.preprocess_A_rowlevel_tune,"ax",@progbits
	.align	128
        .global         preprocess_A_rowlevel_tune
        .type           preprocess_A_rowlevel_tune,@function
        .size           preprocess_A_rowlevel_tune,(.L_x_5 - preprocess_A_rowlevel_tune)
        .other          preprocess_A_rowlevel_tune,@"STO_CUDA_ENTRY STV_DEFAULT"
preprocess_A_rowlevel_tune:
.text.preprocess_A_rowlevel_tune:
[----:B------:R-:W-:Y:S08]  /*0000*/  LDC R1, c[0x0][0x37c] ;  /* 0x0000df00ff017b82 */ /* 0x000ff00000000800 */
[----:B------:R-:W0:Y:S01]  /*0010*/  S2UR UR5, SR_CTAID.X ;  /* 0x00000000000579c3 */ /* 0x000e220000002500 */
[----:B------:R-:W1:Y:S07]  /*0020*/  LDCU UR6, c[0x0][0x388] ;  /* 0x00007100ff0677ac */ /* 0x000e6e0008000800 */
[----:B------:R-:W2:Y:S01]  /*0030*/  LDC R0, c[0x0][0x380] ;  /* 0x0000e000ff007b82 */ /* 0x000ea20000000800 */
[----:B0-----:R-:W-:-:S06]  /*0040*/  USHF.L.U32 UR5, UR5, 0x5, URZ ;  /* 0x0000000505057899 */ /* 0x001fcc00080006ff */
[----:B--2---:R-:W-:-:S13]  /*0050*/  ISETP.LE.U32.AND P0, PT, R0, UR5, PT ;  /* 0x0000000500007c0c */ /* 0x004fda000bf03070 */
[----:B-1----:R-:W-:Y:S05]  /*0060*/  @P0 EXIT ;  /* 0x000000000000094d */ /* 0x002fea0003800000 */
[----:B------:R-:W0:Y:S01]  /*0070*/  S2R R0, SR_TID.X ;  /* 0x0000000000007919 */ /* 0x000e220000002100 */
[----:B------:R-:W-:Y:S01]  /*0080*/  USHF.R.S32.HI UR4, URZ, 0x1f, UR6 ;  /* 0x0000001fff047899 */ /* 0x000fe20008011406 */
[----:B------:R-:W1:Y:S03]  /*0090*/  LDCU UR10, c[0x0][0x370] ;  /* 0x00006e00ff0a77ac */ /* 0x000e660008000800 */
[----:B------:R-:W-:Y:S02]  /*00a0*/  ULEA.HI UR4, UR4, UR6, URZ, 0x3 ;  /* 0x0000000604047291 */ /* 0x000fe4000f8f18ff */
[----:B------:R-:W-:Y:S02]  /*00b0*/  UIADD3 UR6, UPT, UPT, UR6, 0x7, URZ ;  /* 0x0000000706067890 */ /* 0x000fe4000fffe0ff */
[----:B------:R-:W-:Y:S01]  /*00c0*/  USHF.R.S32.HI UR4, URZ, 0x3, UR4 ;  /* 0x00000003ff047899 */ /* 0x000fe20008011404 */
[----:B------:R-:W2:Y:S03]  /*00d0*/  LDCU.64 UR12, c[0x0][0x358] ;  /* 0x00006b00ff0c77ac */ /* 0x000ea60008000a00 */
[----:B------:R-:W-:-:S04]  /*00e0*/  UISETP.LT.U32.AND UP0, UPT, UR4, 0x1, UPT ;  /* 0x000000010400788c */ /* 0x000fc8000bf01070 */
[----:B------:R-:W-:Y:S02]  /*00f0*/  USEL UR7, UR4, 0x1, !UP0 ;  /* 0x0000000104077887 */ /* 0x000fe4000c000000 */
[----:B------:R-:W-:Y:S02]  /*0100*/  UISETP.GE.U32.AND UP0, UPT, UR6, 0xf, UPT ;  /* 0x0000000f0600788c */ /* 0x000fe4000bf06070 */
[----:B------:R-:W-:Y:S02]  /*0110*/  ULOP3.LUT UR9, UR7, 0xfffffffc, URZ, 0xc0, !UPT ;  /* 0xfffffffc07097892 */ /* 0x000fe4000f8ec0ff */
[----:B------:R-:W-:Y:S02]  /*0120*/  ULOP3.LUT UR7, UR7, 0x3, URZ, 0xc0, !UPT ;  /* 0x0000000307077892 */ /* 0x000fe4000f8ec0ff */
[----:B------:R-:W-:Y:S01]  /*0130*/  UIADD3 UR8, UPT, UPT, -UR9, URZ, URZ ;  /* 0x000000ff09087290 */ /* 0x000fe2000fffe1ff */
[----:B0-----:R-:W-:Y:S02]  /*0140*/  SHF.R.U32.HI R16, RZ, 0x3, R0 ;  /* 0x00000003ff107819 */ /* 0x001fe40000011600 */
[----:B------:R-:W-:-:S03]  /*0150*/  LOP3.LUT R0, R0, 0x7, RZ, 0xc0, !PT ;  /* 0x0000000700007812 */ /* 0x000fc600078ec0ff */
[----:B------:R-:W-:Y:S01]  /*0160*/  IMAD.SHL.U32 R13, R16, 0x8, RZ ;  /* 0x00000008100d7824 */ /* 0x000fe200078e00ff */
[----:B------:R-:W-:-:S04]  /*0170*/  LOP3.LUT R12, R0, 0x10, RZ, 0xfc, !PT ;  /* 0x00000010000c7812 */ /* 0x000fc800078efcff */
[----:B-12---:R-:W-:-:S07]  /*0180*/  LOP3.LUT R13, R13, 0x18, RZ, 0xc0, !PT ;  /* 0x000000180d0d7812 */ /* 0x006fce00078ec0ff */
.L_x_3:
[----:B0-----:R-:W0:Y:S01]  /*0190*/  LDCU UR6, c[0x0][0x380] ;  /* 0x00007000ff0677ac */ /* 0x001e220008000800 */
[----:B-1----:R-:W-:Y:S01]  /*01a0*/  VIADD R15, R16, UR5 ;  /* 0x00000005100f7c36 */ /* 0x002fe20008000000 */
[----:B------:R-:W-:-:S04]  /*01b0*/  ULEA UR5, UR10, UR5, 0x5 ;  /* 0x000000050a057291 */ /* 0x000fc8000f8e28ff */
[----:B0-----:R-:W-:Y:S01]  /*01c0*/  ISETP.GE.U32.AND P0, PT, R15, UR6, PT ;  /* 0x000000060f007c0c */ /* 0x001fe2000bf06070 */
[----:B------:R-:W-:-:S12]  /*01d0*/  UISETP.GE.U32.AND UP1, UPT, UR5, UR6, UPT ;  /* 0x000000060500728c */ /* 0x000fd8000bf26070 */
[----:B--2---:R-:W-:Y:S05]  /*01e0*/  @P0 EXIT ;  /* 0x000000000000094d */ /* 0x004fea0003800000 */
[----:B------:R-:W-:Y:S05]  /*01f0*/  BRA.U !UP0, `(.L_x_0) ;  /* 0x0000000508947547 */ /* 0x000fea000b800000 */
[----:B------:R-:W-:Y:S02]  /*0200*/  UISETP.GE.U32.AND UP2, UPT, UR4, 0x4, UPT ;  /* 0x000000040400788c */ /* 0x000fe4000bf46070 */
[----:B------:R-:W-:Y:S02]  /*0210*/  IMAD R14, R15, UR4, RZ ;  /* 0x000000040f0e7c24 */ /* 0x000fe4000f8e02ff */
[----:B------:R-:W-:-:S05]  /*0220*/  IMAD.MOV.U32 R5, RZ, RZ, RZ ;  /* 0x000000ffff057224 */ /* 0x000fca00078e00ff */
[----:B------:R-:W-:Y:S05]  /*0230*/  BRA.U !UP2, `(.L_x_1) ;  /* 0x000000010ad87547 */ /* 0x000fea000b800000 */
[----:B------:R-:W0:Y:S01]  /*0240*/  LDC.64 R2, c[0x0][0x390] ;  /* 0x0000e400ff027b82 */ /* 0x000e220000000a00 */
[----:B------:R-:W1:Y:S01]  /*0250*/  LDCU UR6, c[0x0][0x388] ;  /* 0x00007100ff0677ac */ /* 0x000e620008000800 */
[----:B------:R-:W-:Y:S01]  /*0260*/  ISETP.NE.AND P0, PT, R0, RZ, PT ;  /* 0x000000ff0000720c */ /* 0x000fe20003f05270 */
[----:B------:R-:W-:Y:S02]  /*0270*/  VIADD R17, R14, 0x1 ;  /* 0x000000010e117836 */ /* 0x000fe40000000000 */
[----:B-1----:R-:W-:Y:S01]  /*0280*/  IMAD R19, R15, UR6, R12 ;  /* 0x000000060f137c24 */ /* 0x002fe2000f8e020c */
[----:B------:R-:W-:-:S09]  /*0290*/  UMOV UR6, UR8 ;  /* 0x0000000800067c82 */ /* 0x000fd20008000000 */
.L_x_2:
[----:B-1----:R-:W-:Y:S01]  /*02a0*/  VIADD R7, R19, 0xfffffff0 ;  /* 0xfffffff013077836 */ /* 0x002fe20000000000 */
[----:B------:R-:W1:Y:S03]  /*02b0*/  @!P0 LDC.64 R10, c[0x0][0x398] ;  /* 0x0000e600ff0a8b82 */ /* 0x000e660000000a00 */
[----:B0-----:R-:W-:-:S04]  /*02c0*/  IMAD.WIDE.U32 R6, R7, 0x4, R2 ;  /* 0x0000000407067825 */ /* 0x001fc800078e0002 */
[C---:B------:R-:W-:Y:S01]  /*02d0*/  VIADD R25, R19.reuse, 0xfffffff8 ;  /* 0xfffffff813197836 */ /* 0x040fe20000000000 */
[----:B------:R-:W0:Y:S01]  /*02e0*/  @!P0 LDC.64 R4, c[0x0][0x398] ;  /* 0x0000e600ff048b82 */ /* 0x000e220000000a00 */
[----:B------:R-:W2:Y:S01]  /*02f0*/  LDG.E.CONSTANT R6, desc[UR12][R6.64] ;  /* 0x0000000c06067981 */ /* 0x000ea2000c1e9900 */
[----:B------:R-:W-:Y:S02]  /*0300*/  VIADD R21, R19, 0x8 ;  /* 0x0000000813157836 */ /* 0x000fe40000000000 */
[----:B------:R-:W-:-:S04]  /*0310*/  IMAD.WIDE.U32 R24, R25, 0x4, R2 ;  /* 0x0000000419187825 */ /* 0x000fc800078e0002 */
[--C-:B------:R-:W-:Y:S01]  /*0320*/  IMAD.WIDE.U32 R22, R19, 0x4, R2.reuse ;  /* 0x0000000413167825 */ /* 0x100fe200078e0002 */
[----:B------:R-:W3:Y:S01]  /*0330*/  @!P0 LDC.64 R8, c[0x0][0x398] ;  /* 0x0000e600ff088b82 */ /* 0x000ee20000000a00 */
[----:B------:R4:W5:Y:S02]  /*0340*/  LDG.E.CONSTANT R24, desc[UR12][R24.64] ;  /* 0x0000000c18187981 */ /* 0x000964000c1e9900 */
[----:B------:R-:W-:Y:S02]  /*0350*/  IMAD.WIDE.U32 R20, R21, 0x4, R2 ;  /* 0x0000000415147825 */ /* 0x000fe400078e0002 */
[----:B------:R1:W5:Y:S04]  /*0360*/  LDG.E.CONSTANT R22, desc[UR12][R22.64] ;  /* 0x0000000c16167981 */ /* 0x000368000c1e9900 */
[----:B------:R-:W5:Y:S01]  /*0370*/  LDG.E.CONSTANT R20, desc[UR12][R20.64] ;  /* 0x0000000c14147981 */ /* 0x000f62000c1e9900 */
[----:B------:R-:W-:-:S02]  /*0380*/  @!P0 VIADD R27, R17, 0xffffffff ;  /* 0xffffffff111b8836 */ /* 0x000fc40000000000 */
[----:B----4-:R-:W-:-:S03]  /*0390*/  @!P0 VIADD R25, R17, 0x2 ;  /* 0x0000000211198836 */ /* 0x010fc60000000000 */
[----:B-1----:R-:W-:Y:S01]  /*03a0*/  @!P0 IADD3 R10, P4, PT, R27, R10, RZ ;  /* 0x0000000a1b0a8210 */ /* 0x002fe20007f9e0ff */
[----:B------:R-:W-:-:S04]  /*03b0*/  @!P0 VIADD R23, R17, 0x1 ;  /* 0x0000000111178836 */ /* 0x000fc80000000000 */
[----:B------:R-:W-:Y:S01]  /*03c0*/  @!P0 IMAD.X R11, RZ, RZ, R11, P4 ;  /* 0x000000ffff0b8224 */ /* 0x000fe200020e060b */
[----:B0-----:R-:W-:Y:S02]  /*03d0*/  @!P0 IADD3 R4, P4, PT, R17, R4, RZ ;  /* 0x0000000411048210 */ /* 0x001fe40007f9e0ff */
[----:B---3--:R-:W-:-:S03]  /*03e0*/  @!P0 IADD3 R8, P6, PT, R25, R8, RZ ;  /* 0x0000000819088210 */ /* 0x008fc60007fde0ff */
[----:B------:R-:W-:Y:S02]  /*03f0*/  @!P0 IMAD.X R5, RZ, RZ, R5, P4 ;  /* 0x000000ffff058224 */ /* 0x000fe400020e0605 */
[----:B------:R-:W-:Y:S01]  /*0400*/  @!P0 IMAD.X R9, RZ, RZ, R9, P6 ;  /* 0x000000ffff098224 */ /* 0x000fe200030e0609 */
[----:B------:R-:W-:-:S04]  /*0410*/  UIADD3 UR6, UPT, UPT, UR6, 0x4, URZ ;  /* 0x0000000406067890 */ /* 0x000fc8000fffe0ff */
[----:B------:R-:W-:Y:S01]  /*0420*/  UISETP.NE.AND UP2, UPT, UR6, URZ, UPT ;  /* 0x000000ff0600728c */ /* 0x000fe2000bf45270 */
[----:B------:R-:W-:Y:S02]  /*0430*/  VIADD R19, R19, 0x20 ;  /* 0x0000002013137836 */ /* 0x000fe40000000000 */
[----:B------:R-:W-:Y:S01]  /*0440*/  VIADD R17, R17, 0x4 ;  /* 0x0000000411117836 */ /* 0x000fe20000000000 */
[----:B--2---:R-:W-:Y:S02]  /*0450*/  FSETP.NEU.AND P2, PT, R6, RZ, PT ;  /* 0x000000ff0600720b */ /* 0x004fe40003f4d000 */
[----:B------:R-:W0:Y:S01]  /*0460*/  @!P0 LDC.64 R6, c[0x0][0x398] ;  /* 0x0000e600ff068b82 */ /* 0x000e220000000a00 */
[----:B-----5:R-:W-:-:S10]  /*0470*/  FSETP.NEU.AND P1, PT, R24, RZ, PT ;  /* 0x000000ff1800720b */ /* 0x020fd40003f2d000 */
[----:B------:R-:W-:Y:S02]  /*0480*/  VOTE.ANY R18, PT, P2 ;  /* 0x0000000000127806 */ /* 0x000fe400010e0100 */
[----:B------:R-:W-:Y:S02]  /*0490*/  FSETP.NEU.AND P3, PT, R22, RZ, PT ;  /* 0x000000ff1600720b */ /* 0x000fe40003f6d000 */
[----:B------:R-:W-:Y:S02]  /*04a0*/  FSETP.NEU.AND P2, PT, R20, RZ, PT ;  /* 0x000000ff1400720b */ /* 0x000fe40003f4d000 */
[----:B------:R-:W-:Y:S02]  /*04b0*/  @!P0 SHF.R.U32.HI R21, RZ, R13, R18 ;  /* 0x0000000dff158219 */ /* 0x000fe40000011612 */
[----:B------:R-:W-:Y:S02]  /*04c0*/  VOTE.ANY R18, PT, P1 ;  /* 0x0000000000127806 */ /* 0x000fe400008e0100 */
[----:B0-----:R-:W-:-:S05]  /*04d0*/  @!P0 IADD3 R6, P5, PT, R23, R6, RZ ;  /* 0x0000000617068210 */ /* 0x001fca0007fbe0ff */
[----:B------:R-:W-:Y:S02]  /*04e0*/  VOTE.ANY R20, PT, P3 ;  /* 0x0000000000147806 */ /* 0x000fe400018e0100 */
[----:B------:R-:W-:Y:S01]  /*04f0*/  VOTE.ANY R22, PT, P2 ;  /* 0x0000000000167806 */ /* 0x000fe200010e0100 */
[----:B------:R0:W-:Y:S01]  /*0500*/  @!P0 STG.E.U8 desc[UR12][R10.64], R21 ;  /* 0x000000150a008986 */ /* 0x0001e2000c10110c */
[-C--:B------:R-:W-:Y:S01]  /*0510*/  @!P0 SHF.R.U32.HI R23, RZ, R13.reuse, R18 ;  /* 0x0000000dff178219 */ /* 0x080fe20000011612 */
[----:B------:R-:W-:Y:S01]  /*0520*/  @!P0 IMAD.X R7, RZ, RZ, R7, P5 ;  /* 0x000000ffff078224 */ /* 0x000fe200028e0607 */
[----:B------:R-:W-:-:S03]  /*0530*/  @!P0 SHF.R.U32.HI R25, RZ, R13, R20 ;  /* 0x0000000dff198219 */ /* 0x000fc60000011614 */
[----:B------:R1:W-:Y:S01]  /*0540*/  @!P0 STG.E.U8 desc[UR12][R4.64], R23 ;  /* 0x0000001704008986 */ /* 0x0003e2000c10110c */
[----:B0-----:R-:W-:-:S03]  /*0550*/  @!P0 SHF.R.U32.HI R11, RZ, R13, R22 ;  /* 0x0000000dff0b8219 */ /* 0x001fc60000011616 */
[----:B------:R1:W-:Y:S04]  /*0560*/  @!P0 STG.E.U8 desc[UR12][R6.64], R25 ;  /* 0x0000001906008986 */ /* 0x0003e8000c10110c */
[----:B------:R1:W-:Y:S01]  /*0570*/  @!P0 STG.E.U8 desc[UR12][R8.64], R11 ;  /* 0x0000000b08008986 */ /* 0x0003e2000c10110c */
[----:B------:R-:W-:Y:S05]  /*0580*/  BRA.U UP2, `(.L_x_2) ;  /* 0xfffffffd02447547 */ /* 0x000fea000b83ffff */
[----:B-1----:R-:W-:-:S07]  /*0590*/  IMAD.U32 R5, RZ, RZ, UR9 ;  /* 0x00000009ff057e24 */ /* 0x002fce000f8e00ff */
.L_x_1:
[----:B------:R-:W-:-:S09]  /*05a0*/  UISETP.NE.AND UP2, UPT, UR7, URZ, UPT ;  /* 0x000000ff0700728c */ /* 0x000fd2000bf45270 */
[----:B------:R-:W-:Y:S05]  /*05b0*/  BRA.U !UP2, `(.L_x_0) ;  /* 0x000000010aa47547 */ /* 0x000fea000b800000 */
[----:B------:R-:W0:Y:S01]  /*05c0*/  LDCU UR6, c[0x0][0x388] ;  /* 0x00007100ff0677ac */ /* 0x000e220008000800 */
[----:B------:R-:W1:Y:S01]  /*05d0*/  LDC.64 R2, c[0x0][0x390] ;  /* 0x0000e400ff027b82 */ /* 0x000e620000000a00 */
[----:B0-----:R-:W-:-:S04]  /*05e0*/  IMAD R4, R15, UR6, R0 ;  /* 0x000000060f047c24 */ /* 0x001fc8000f8e0200 */
[----:B------:R-:W-:-:S04]  /*05f0*/  IMAD R7, R5, 0x8, R4 ;  /* 0x0000000805077824 */ /* 0x000fc800078e0204 */
[----:B-1----:R-:W-:-:S06]  /*0600*/  IMAD.WIDE.U32 R8, R7, 0x4, R2 ;  /* 0x0000000407087825 */ /* 0x002fcc00078e0002 */
[----:B------:R-:W2:Y:S01]  /*0610*/  LDG.E.CONSTANT R8, desc[UR12][R8.64] ;  /* 0x0000000c08087981 */ /* 0x000ea2000c1e9900 */
[----:B------:R-:W-:Y:S01]  /*0620*/  ISETP.NE.AND P2, PT, R0, RZ, PT ;  /* 0x000000ff0000720c */ /* 0x000fe20003f45270 */
[----:B------:R-:W-:-:S12]  /*0630*/  UISETP.NE.AND UP2, UPT, UR7, 0x1, UPT ;  /* 0x000000010700788c */ /* 0x000fd8000bf45270 */
[----:B------:R-:W0:Y:S01]  /*0640*/  @!P2 LDC.64 R18, c[0x0][0x398] ;  /* 0x0000e600ff12ab82 */ /* 0x000e220000000a00 */
[----:B------:R-:W-:-:S05]  /*0650*/  @!P2 IMAD.IADD R11, R14, 0x1, R5 ;  /* 0x000000010e0ba824 */ /* 0x000fca00078e0205 */
[----:B0-----:R-:W-:-:S05]  /*0660*/  @!P2 IADD3 R10, P1, PT, R11, R18, RZ ;  /* 0x000000120b0aa210 */ /* 0x001fca0007f3e0ff */
[----:B------:R-:W-:Y:S01]  /*0670*/  @!P2 IMAD.X R11, RZ, RZ, R19, P1 ;  /* 0x000000ffff0ba224 */ /* 0x000fe200008e0613 */
[----:B--2---:R-:W-:-:S13]  /*0680*/  FSETP.NEU.AND P0, PT, R8, RZ, PT ;  /* 0x000000ff0800720b */ /* 0x004fda0003f0d000 */
[----:B------:R-:W-:-:S04]  /*0690*/  VOTE.ANY R4, PT, P0 ;  /* 0x0000000000047806 */ /* 0x000fc800000e0100 */
[----:B------:R-:W-:-:S05]  /*06a0*/  @!P2 SHF.R.U32.HI R15, RZ, R13, R4 ;  /* 0x0000000dff0fa219 */ /* 0x000fca0000011604 */
[----:B------:R0:W-:Y:S01]  /*06b0*/  @!P2 STG.E.U8 desc[UR12][R10.64], R15 ;  /* 0x0000000f0a00a986 */ /* 0x0001e2000c10110c */
[----:B------:R-:W-:Y:S05]  /*06c0*/  BRA.U !UP2, `(.L_x_0) ;  /* 0x000000010a607547 */ /* 0x000fea000b800000 */
[----:B------:R-:W-:Y:S01]  /*06d0*/  VIADD R9, R7, 0x8 ;  /* 0x0000000807097836 */ /* 0x000fe20000000000 */
[----:B------:R-:W1:Y:S03]  /*06e0*/  @!P2 LDC.64 R18, c[0x0][0x398] ;  /* 0x0000e600ff12ab82 */ /* 0x000e660000000a00 */
[----:B------:R-:W-:-:S06]  /*06f0*/  IMAD.WIDE.U32 R8, R9, 0x4, R2 ;  /* 0x0000000409087825 */ /* 0x000fcc00078e0002 */
[----:B------:R-:W2:Y:S01]  /*0700*/  LDG.E.CONSTANT R8, desc[UR12][R8.64] ;  /* 0x0000000c08087981 */ /* 0x000ea2000c1e9900 */
[----:B0-----:R-:W-:Y:S01]  /*0710*/  @!P2 IADD3 R11, PT, PT, R5, 0x1, R14 ;  /* 0x00000001050ba810 */ /* 0x001fe20007ffe00e */
[----:B------:R-:W-:-:S03]  /*0720*/  UISETP.NE.AND UP2, UPT, UR7, 0x2, UPT ;  /* 0x000000020700788c */ /* 0x000fc6000bf45270 */
[----:B-1----:R-:W-:-:S05]  /*0730*/  @!P2 IADD3 R10, P1, PT, R11, R18, RZ ;  /* 0x000000120b0aa210 */ /* 0x002fca0007f3e0ff */
[----:B------:R-:W-:Y:S01]  /*0740*/  @!P2 IMAD.X R11, RZ, RZ, R19, P1 ;  /* 0x000000ffff0ba224 */ /* 0x000fe200008e0613 */
[----:B--2---:R-:W-:-:S13]  /*0750*/  FSETP.NEU.AND P0, PT, R8, RZ, PT ;  /* 0x000000ff0800720b */ /* 0x004fda0003f0d000 */
[----:B------:R-:W-:-:S04]  /*0760*/  VOTE.ANY R4, PT, P0 ;  /* 0x0000000000047806 */ /* 0x000fc800000e0100 */
[----:B------:R-:W-:-:S05]  /*0770*/  @!P2 SHF.R.U32.HI R15, RZ, R13, R4 ;  /* 0x0000000dff0fa219 */ /* 0x000fca0000011604 */
[----:B------:R1:W-:Y:S01]  /*0780*/  @!P2 STG.E.U8 desc[UR12][R10.64], R15 ;  /* 0x0000000f0a00a986 */ /* 0x0003e2000c10110c */
[----:B------:R-:W-:Y:S05]  /*0790*/  BRA.U !UP2, `(.L_x_0) ;  /* 0x000000010a2c7547 */ /* 0x000fea000b800000 */
[----:B------:R-:W-:-:S04]  /*07a0*/  VIADD R7, R7, 0x10 ;  /* 0x0000001007077836 */ /* 0x000fc80000000000 */
[----:B------:R-:W-:Y:S02]  /*07b0*/  IMAD.WIDE.U32 R2, R7, 0x4, R2 ;  /* 0x0000000407027825 */ /* 0x000fe400078e0002 */
[----:B------:R-:W0:Y:S04]  /*07c0*/  @!P2 LDC.64 R6, c[0x0][0x398] ;  /* 0x0000e600ff06ab82 */ /* 0x000e280000000a00 */
[----:B------:R-:W2:Y:S01]  /*07d0*/  LDG.E.CONSTANT R2, desc[UR12][R2.64] ;  /* 0x0000000c02027981 */ /* 0x000ea2000c1e9900 */
[----:B------:R-:W-:-:S04]  /*07e0*/  @!P2 IADD3 R5, PT, PT, R5, 0x2, R14 ;  /* 0x000000020505a810 */ /* 0x000fc80007ffe00e */
[----:B0-----:R-:W-:-:S05]  /*07f0*/  @!P2 IADD3 R4, P1, PT, R5, R6, RZ ;  /* 0x000000060504a210 */ /* 0x001fca0007f3e0ff */
[----:B------:R-:W-:Y:S01]  /*0800*/  @!P2 IMAD.X R5, RZ, RZ, R7, P1 ;  /* 0x000000ffff05a224 */ /* 0x000fe200008e0607 */
[----:B--2---:R-:W-:-:S13]  /*0810*/  FSETP.NEU.AND P0, PT, R2, RZ, PT ;  /* 0x000000ff0200720b */ /* 0x004fda0003f0d000 */
[----:B------:R-:W-:-:S04]  /*0820*/  VOTE.ANY R6, PT, P0 ;  /* 0x0000000000067806 */ /* 0x000fc800000e0100 */
[----:B------:R-:W-:-:S05]  /*0830*/  @!P2 SHF.R.U32.HI R7, RZ, R13, R6 ;  /* 0x0000000dff07a219 */ /* 0x000fca0000011606 */
[----:B------:R2:W-:Y:S02]  /*0840*/  @!P2 STG.E.U8 desc[UR12][R4.64], R7 ;  /* 0x000000070400a986 */ /* 0x0005e4000c10110c */
.L_x_0:
[----:B------:R-:W-:Y:S05]  /*0850*/  BRA.U !UP1, `(.L_x_3) ;  /* 0xfffffff9094c7547 */ /* 0x000fea000b83ffff */
[----:B------:R-:W-:Y:S05]  /*0860*/  EXIT ;  /* 0x000000000000794d */ /* 0x000fea0003800000 */
.L_x_4:
[----:B------:R-:W-:-:S00]  /*0870*/  BRA `(.L_x_4) ;  /* 0xfffffffc00fc7947 */ /* 0x000fc0000383ffff */
[----:B------:R-:W-:-:S00]  /*0880*/  NOP ;  /* 0x0000000000007918 */ /* 0x000fc00000000000 */
[----:B------:R-:W-:-:S00]  /*0890*/  NOP ;  /* 0x0000000000007918 */ /* 0x000fc00000000000 */
[----:B------:R-:W-:-:S00]  /*08a0*/  NOP ;  /* 0x0000000000007918 */ /* 0x000fc00000000000 */
[----:B------:R-:W-:-:S00]  /*08b0*/  NOP ;  /* 0x0000000000007918 */ /* 0x000fc00000000000 */
[----:B------:R-:W-:-:S00]  /*08c0*/  NOP ;  /* 0x0000000000007918 */ /* 0x000fc00000000000 */
[----:B------:R-:W-:-:S00]  /*08d0*/  NOP ;  /* 0x0000000000007918 */ /* 0x000fc00000000000 */
[----:B------:R-:W-:-:S00]  /*08e0*/  NOP ;  /* 0x0000000000007918 */ /* 0x000fc00000000000 */
[----:B------:R-:W-:-:S00]  /*08f0*/  NOP ;  /* 0x0000000000007918 */ /* 0x000fc00000000000 */
.L_x_5:


//--------------------- .nv.shared.reserved.0     --------------------------
	.section	.nv.shared.reserved.0,"aw",@nobits
	.weak		__nv_reservedSMEM_offset_0_alias
	.size		__nv_reservedSMEM_offset_0_alias, 0, 64
	.other		__nv_reservedSMEM_offset_0_alias,@"STO_CUDA_RESERVED_SHARED STV_DEFAULT"
__nv_reservedSMEM_offset_0_alias:
	.zero		0
	.zero		64


//--------------------- .nv.constant0.preprocess_A_rowlevel_tune --------------------------
	.section	.nv.constant0.preprocess_A_rowlevel_tune,"a",@progbits
	.sectionflags	@""
	.align	4
.nv.constant0.preprocess_A_rowlevel_tune:
	.zero		928


//--------------------- SYMBOLS --------------------------

	.type		.nv.reservedSmem.offset0,@object
	.size		.nv.reservedSmem.offset0,0x4
